//
// Generated by NVIDIA NVVM Compiler
//
// Compiler Build ID: CL-36424714
// Cuda compilation tools, release 13.0, V13.0.88
// Based on NVVM 20.0.0
//

.version 9.0
.target sm_100
.address_size 64

	// .globl	_Z20atbt_kernel_slimsm16PKdS0_Pdiii
// _ZZ20atbt_kernel_slimsm16PKdS0_PdiiiE2Bs has been demoted

.visible .entry _Z20atbt_kernel_slimsm16PKdS0_Pdiii(
	.param .u64 .ptr .align 1 _Z20atbt_kernel_slimsm16PKdS0_Pdiii_param_0,
	.param .u64 .ptr .align 1 _Z20atbt_kernel_slimsm16PKdS0_Pdiii_param_1,
	.param .u64 .ptr .align 1 _Z20atbt_kernel_slimsm16PKdS0_Pdiii_param_2,
	.param .u32 _Z20atbt_kernel_slimsm16PKdS0_Pdiii_param_3,
	.param .u32 _Z20atbt_kernel_slimsm16PKdS0_Pdiii_param_4,
	.param .u32 _Z20atbt_kernel_slimsm16PKdS0_Pdiii_param_5
)
{
	.reg .pred 	%p<10>;
	.reg .b32 	%r<27>;
	.reg .b64 	%rd<29>;
	.reg .b64 	%fd<61>;
	// demoted variable
	.shared .align 8 .b8 _ZZ20atbt_kernel_slimsm16PKdS0_PdiiiE2Bs[128];
	ld.param.u64 	%rd3, [_Z20atbt_kernel_slimsm16PKdS0_Pdiii_param_0];
	ld.param.u64 	%rd4, [_Z20atbt_kernel_slimsm16PKdS0_Pdiii_param_1];
	ld.param.u64 	%rd5, [_Z20atbt_kernel_slimsm16PKdS0_Pdiii_param_2];
	ld.param.u32 	%r14, [_Z20atbt_kernel_slimsm16PKdS0_Pdiii_param_3];
	ld.param.u32 	%r15, [_Z20atbt_kernel_slimsm16PKdS0_Pdiii_param_4];
	ld.param.u32 	%r16, [_Z20atbt_kernel_slimsm16PKdS0_Pdiii_param_5];
	mov.u32 	%r1, %tid.x;
	mov.u32 	%r2, %ctaid.y;
	mov.u32 	%r17, %ctaid.x;
	mov.u32 	%r18, %ntid.x;
	mad.lo.s32 	%r3, %r17, %r18, %r1;
	setp.lt.s32 	%p1, %r16, 1;
	mov.f64 	%fd59, 0d0000000000000000;
	@%p1 bra 	$L__BB0_7;
	mul.lo.s32 	%r20, %r16, %r2;
	shl.b32 	%r21, %r1, 3;
	mov.u32 	%r22, _ZZ20atbt_kernel_slimsm16PKdS0_PdiiiE2Bs;
	add.s32 	%r4, %r22, %r21;
	shl.b32 	%r5, %r14, 4;
	add.s32 	%r24, %r1, %r20;
	add.s32 	%r7, %r20, %r16;
	cvta.to.global.u64 	%rd1, %rd4;
	cvta.to.global.u64 	%rd2, %rd3;
	mov.f64 	%fd59, 0d0000000000000000;
	mov.b32 	%r26, 0;
	mul.wide.s32 	%rd10, %r14, 8;
	mov.u32 	%r25, %r3;
$L__BB0_2:
	setp.ge.s32 	%p2, %r2, %r15;
	setp.ge.s32 	%p3, %r24, %r7;
	mov.f64 	%fd58, 0d0000000000000000;
	or.pred  	%p4, %p2, %p3;
	@%p4 bra 	$L__BB0_4;
	mul.wide.u32 	%rd6, %r24, 8;
	add.s64 	%rd7, %rd1, %rd6;
	ld.global.f64 	%fd58, [%rd7];
$L__BB0_4:
	setp.ge.s32 	%p5, %r3, %r14;
	st.shared.f64 	[%r4], %fd58;
	bar.sync 	0;
	@%p5 bra 	$L__BB0_6;
	mul.wide.s32 	%rd8, %r25, 8;
	add.s64 	%rd9, %rd2, %rd8;
	ld.global.f64 	%fd10, [%rd9];
	ld.shared.f64 	%fd11, [_ZZ20atbt_kernel_slimsm16PKdS0_PdiiiE2Bs];
	fma.rn.f64 	%fd12, %fd10, %fd11, %fd59;
	add.s64 	%rd11, %rd9, %rd10;
	ld.global.f64 	%fd13, [%rd11];
	ld.shared.f64 	%fd14, [_ZZ20atbt_kernel_slimsm16PKdS0_PdiiiE2Bs+8];
	fma.rn.f64 	%fd15, %fd13, %fd14, %fd12;
	add.s64 	%rd12, %rd11, %rd10;
	ld.global.f64 	%fd16, [%rd12];
	ld.shared.f64 	%fd17, [_ZZ20atbt_kernel_slimsm16PKdS0_PdiiiE2Bs+16];
	fma.rn.f64 	%fd18, %fd16, %fd17, %fd15;
	add.s64 	%rd13, %rd12, %rd10;
	ld.global.f64 	%fd19, [%rd13];
	ld.shared.f64 	%fd20, [_ZZ20atbt_kernel_slimsm16PKdS0_PdiiiE2Bs+24];
	fma.rn.f64 	%fd21, %fd19, %fd20, %fd18;
	add.s64 	%rd14, %rd13, %rd10;
	ld.global.f64 	%fd22, [%rd14];
	ld.shared.f64 	%fd23, [_ZZ20atbt_kernel_slimsm16PKdS0_PdiiiE2Bs+32];
	fma.rn.f64 	%fd24, %fd22, %fd23, %fd21;
	add.s64 	%rd15, %rd14, %rd10;
	ld.global.f64 	%fd25, [%rd15];
	ld.shared.f64 	%fd26, [_ZZ20atbt_kernel_slimsm16PKdS0_PdiiiE2Bs+40];
	fma.rn.f64 	%fd27, %fd25, %fd26, %fd24;
	add.s64 	%rd16, %rd15, %rd10;
	ld.global.f64 	%fd28, [%rd16];
	ld.shared.f64 	%fd29, [_ZZ20atbt_kernel_slimsm16PKdS0_PdiiiE2Bs+48];
	fma.rn.f64 	%fd30, %fd28, %fd29, %fd27;
	add.s64 	%rd17, %rd16, %rd10;
	ld.global.f64 	%fd31, [%rd17];
	ld.shared.f64 	%fd32, [_ZZ20atbt_kernel_slimsm16PKdS0_PdiiiE2Bs+56];
	fma.rn.f64 	%fd33, %fd31, %fd32, %fd30;
	add.s64 	%rd18, %rd17, %rd10;
	ld.global.f64 	%fd34, [%rd18];
	ld.shared.f64 	%fd35, [_ZZ20atbt_kernel_slimsm16PKdS0_PdiiiE2Bs+64];
	fma.rn.f64 	%fd36, %fd34, %fd35, %fd33;
	add.s64 	%rd19, %rd18, %rd10;
	ld.global.f64 	%fd37, [%rd19];
	ld.shared.f64 	%fd38, [_ZZ20atbt_kernel_slimsm16PKdS0_PdiiiE2Bs+72];
	fma.rn.f64 	%fd39, %fd37, %fd38, %fd36;
	add.s64 	%rd20, %rd19, %rd10;
	ld.global.f64 	%fd40, [%rd20];
	ld.shared.f64 	%fd41, [_ZZ20atbt_kernel_slimsm16PKdS0_PdiiiE2Bs+80];
	fma.rn.f64 	%fd42, %fd40, %fd41, %fd39;
	add.s64 	%rd21, %rd20, %rd10;
	ld.global.f64 	%fd43, [%rd21];
	ld.shared.f64 	%fd44, [_ZZ20atbt_kernel_slimsm16PKdS0_PdiiiE2Bs+88];
	fma.rn.f64 	%fd45, %fd43, %fd44, %fd42;
	add.s64 	%rd22, %rd21, %rd10;
	ld.global.f64 	%fd46, [%rd22];
	ld.shared.f64 	%fd47, [_ZZ20atbt_kernel_slimsm16PKdS0_PdiiiE2Bs+96];
	fma.rn.f64 	%fd48, %fd46, %fd47, %fd45;
	add.s64 	%rd23, %rd22, %rd10;
	ld.global.f64 	%fd49, [%rd23];
	ld.shared.f64 	%fd50, [_ZZ20atbt_kernel_slimsm16PKdS0_PdiiiE2Bs+104];
	fma.rn.f64 	%fd51, %fd49, %fd50, %fd48;
	add.s64 	%rd24, %rd23, %rd10;
	ld.global.f64 	%fd52, [%rd24];
	ld.shared.f64 	%fd53, [_ZZ20atbt_kernel_slimsm16PKdS0_PdiiiE2Bs+112];
	fma.rn.f64 	%fd54, %fd52, %fd53, %fd51;
	add.s64 	%rd25, %rd24, %rd10;
	ld.global.f64 	%fd55, [%rd25];
	ld.shared.f64 	%fd56, [_ZZ20atbt_kernel_slimsm16PKdS0_PdiiiE2Bs+120];
	fma.rn.f64 	%fd59, %fd55, %fd56, %fd54;
$L__BB0_6:
	bar.sync 	0;
	add.s32 	%r26, %r26, 16;
	add.s32 	%r25, %r25, %r5;
	add.s32 	%r24, %r24, 16;
	setp.lt.s32 	%p6, %r26, %r16;
	@%p6 bra 	$L__BB0_2;
$L__BB0_7:
	setp.ge.s32 	%p7, %r3, %r14;
	setp.ge.s32 	%p8, %r2, %r15;
	or.pred  	%p9, %p7, %p8;
	@%p9 bra 	$L__BB0_9;
	mad.lo.s32 	%r23, %r15, %r3, %r2;
	cvta.to.global.u64 	%rd26, %rd5;
	mul.wide.s32 	%rd27, %r23, 8;
	add.s64 	%rd28, %rd26, %rd27;
	st.global.f64 	[%rd28], %fd59;
$L__BB0_9:
	ret;

}


// ===== COMPILED SASS (sm_100) =====

	.target	sm_100

	.elftype	@"ET_EXEC"


//--------------------- .note.nv.tkinfo           --------------------------
	.section	.note.nv.tkinfo,"",@"SHT_NOTE"
	.sectionflags	@"SHF_NOTE_NV_TKINFO"
	.tkinfo
        /*0018*/ 	.word	0x00000002
        /*0030*/ 	.string	""
        /*0030*/ 	.string	"ptxas"
        /*0030*/ 	.string	"Cuda compilation tools, release 13.0, V13.0.88"
        /*0030*/ 	.string	"Build cuda_13.0.r13.0/compiler.36424714_0"
        /*0030*/ 	.string	"-arch sm_100 -m 64 "



//--------------------- .note.nv.cuinfo           --------------------------
	.section	.note.nv.cuinfo,"",@"SHT_NOTE"
	.sectionflags	@"SHF_NOTE_NV_CUINFO"
        /*0018*/ 	.short	0x0002
        /*001a*/ 	.short	0x0064
        /*001c*/ 	.short	0x0082
	.zero		2


//--------------------- .nv.info                  --------------------------
	.section	.nv.info,"",@"SHT_CUDA_INFO"
	.align	4


	//----- nvinfo : EIATTR_REGCOUNT
	.align		4
        /*0000*/ 	.byte	0x04, 0x2f
        /*0002*/ 	.short	(.L_1 - .L_0)
	.align		4
.L_0:
        /*0004*/ 	.word	index@(_Z20atbt_kernel_slimsm16PKdS0_Pdiii)
        /*0008*/ 	.word	0x00000020


	//----- nvinfo : EIATTR_FRAME_SIZE
	.align		4
.L_1:
        /*000c*/ 	.byte	0x04, 0x11
        /*000e*/ 	.short	(.L_3 - .L_2)
	.align		4
.L_2:
        /*0010*/ 	.word	index@(_Z20atbt_kernel_slimsm16PKdS0_Pdiii)
        /*0014*/ 	.word	0x00000000


	//----- nvinfo : EIATTR_MIN_STACK_SIZE
	.align		4
.L_3:
        /*0018*/ 	.byte	0x04, 0x12
        /*001a*/ 	.short	(.L_5 - .L_4)
	.align		4
.L_4:
        /*001c*/ 	.word	index@(_Z20atbt_kernel_slimsm16PKdS0_Pdiii)
        /*0020*/ 	.word	0x00000000
.L_5:


//--------------------- .nv.compat                --------------------------
	.section	.nv.compat,"",@"SHT_CUDA_COMPAT_INFO"
	.align	4
        /*0000*/ 	.byte	0x02, 0x09, 0x00, 0x00, 0x02, 0x02, 0x01, 0x00, 0x02, 0x05, 0x05, 0x00, 0x03, 0x07, 0x01, 0x01
        /*0010*/ 	.byte	0x02, 0x03, 0x00, 0x00, 0x02, 0x06, 0x01, 0x00, 0x04, 0x0b, 0x08, 0x00, 0x01, 0x00, 0x00, 0x00
        /*0020*/ 	.byte	0x00, 0x00, 0x00, 0x00


//--------------------- .nv.info._Z20atbt_kernel_slimsm16PKdS0_Pdiii --------------------------
	.section	.nv.info._Z20atbt_kernel_slimsm16PKdS0_Pdiii,"",@"SHT_CUDA_INFO"
	.sectionflags	@""
	.align	4


	//----- nvinfo : EIATTR_CUDA_API_VERSION
	.align		4
        /*0000*/ 	.byte	0x04, 0x37
        /*0002*/ 	.short	(.L_7 - .L_6)
.L_6:
        /*0004*/ 	.word	0x00000082


	//----- nvinfo : EIATTR_KPARAM_INFO
	.align		4
.L_7:
        /*0008*/ 	.byte	0x04, 0x17
        /*000a*/ 	.short	(.L_9 - .L_8)
.L_8:
        /*000c*/ 	.word	0x00000000
        /*0010*/ 	.short	0x0005
        /*0012*/ 	.short	0x0020
        /*0014*/ 	.byte	0x00, 0xf0, 0x11, 0x00


	//----- nvinfo : EIATTR_KPARAM_INFO
	.align		4
.L_9:
        /*0018*/ 	.byte	0x04, 0x17
        /*001a*/ 	.short	(.L_11 - .L_10)
.L_10:
        /*001c*/ 	.word	0x00000000
        /*0020*/ 	.short	0x0004
        /*0022*/ 	.short	0x001c
        /*0024*/ 	.byte	0x00, 0xf0, 0x11, 0x00


	//----- nvinfo : EIATTR_KPARAM_INFO
	.align		4
.L_11:
        /*0028*/ 	.byte	0x04, 0x17
        /*002a*/ 	.short	(.L_13 - .L_12)
.L_12:
        /*002c*/ 	.word	0x00000000
        /*0030*/ 	.short	0x0003
        /*0032*/ 	.short	0x0018
        /*0034*/ 	.byte	0x00, 0xf0, 0x11, 0x00


	//----- nvinfo : EIATTR_KPARAM_INFO
	.align		4
.L_13:
        /*0038*/ 	.byte	0x04, 0x17
        /*003a*/ 	.short	(.L_15 - .L_14)
.L_14:
        /*003c*/ 	.word	0x00000000
        /*0040*/ 	.short	0x0002
        /*0042*/ 	.short	0x0010
        /*0044*/ 	.byte	0x00, 0xf5, 0x21, 0x00


	//----- nvinfo : EIATTR_KPARAM_INFO
	.align		4
.L_15:
        /*0048*/ 	.byte	0x04, 0x17
        /*004a*/ 	.short	(.L_17 - .L_16)
.L_16:
        /*004c*/ 	.word	0x00000000
        /*0050*/ 	.short	0x0001
        /*0052*/ 	.short	0x0008
        /*0054*/ 	.byte	0x00, 0xf5, 0x21, 0x00


	//----- nvinfo : EIATTR_KPARAM_INFO
	.align		4
.L_17:
        /*0058*/ 	.byte	0x04, 0x17
        /*005a*/ 	.short	(.L_19 - .L_18)
.L_18:
        /*005c*/ 	.word	0x00000000
        /*0060*/ 	.short	0x0000
        /*0062*/ 	.short	0x0000
        /*0064*/ 	.byte	0x00, 0xf5, 0x21, 0x00


	//----- nvinfo : EIATTR_SPARSE_MMA_MASK
	.align		4
.L_19:
        /*0068*/ 	.byte	0x03, 0x50
        /*006a*/ 	.short	0x0000


	//----- nvinfo : EIATTR_MAXREG_COUNT
	.align		4
        /*006c*/ 	.byte	0x03, 0x1b
        /*006e*/ 	.short	0x00ff


	//----- nvinfo : EIATTR_NUM_BARRIERS
	.align		4
        /*0070*/ 	.byte	0x02, 0x4c
        /*0072*/ 	.byte	0x01
	.zero		1


	//----- nvinfo : EIATTR_MERCURY_ISA_VERSION
	.align		4
        /*0074*/ 	.byte	0x03, 0x5f
        /*0076*/ 	.short	0x0101


	//----- nvinfo : EIATTR_VRC_CTA_INIT_COUNT
	.align		4
        /*0078*/ 	.byte	0x02, 0x4a
	.zero		1
	.zero		1


	//----- nvinfo : EIATTR_EXIT_INSTR_OFFSETS
	.align		4
        /*007c*/ 	.byte	0x04, 0x1c
        /*007e*/ 	.short	(.L_21 - .L_20)


	//   ....[0]....
.L_20:
        /*0080*/ 	.word	0x00000680


	//   ....[1]....
        /*0084*/ 	.word	0x000006d0


	//----- nvinfo : EIATTR_CRS_STACK_SIZE
	.align		4
.L_21:
        /*0088*/ 	.byte	0x04, 0x1e
        /*008a*/ 	.short	(.L_23 - .L_22)
.L_22:
        /*008c*/ 	.word	0x00000000


	//----- nvinfo : EIATTR_CBANK_PARAM_SIZE
	.align		4
.L_23:
        /*0090*/ 	.byte	0x03, 0x19
        /*0092*/ 	.short	0x0024


	//----- nvinfo : EIATTR_PARAM_CBANK
	.align		4
        /*0094*/ 	.byte	0x04, 0x0a
        /*0096*/ 	.short	(.L_25 - .L_24)
	.align		4
.L_24:
        /*0098*/ 	.word	index@(.nv.constant0._Z20atbt_kernel_slimsm16PKdS0_Pdiii)
        /*009c*/ 	.short	0x0380
        /*009e*/ 	.short	0x0024


	//----- nvinfo : EIATTR_SW_WAR
	.align		4
.L_25:
        /*00a0*/ 	.byte	0x04, 0x36
        /*00a2*/ 	.short	(.L_27 - .L_26)
.L_26:
        /*00a4*/ 	.word	0x00000008
.L_27:


//--------------------- .nv.callgraph             --------------------------
	.section	.nv.callgraph,"",@"SHT_CUDA_CALLGRAPH"
	.align	4
	.sectionentsize	8
	.align		4
        /*0000*/ 	.word	0x00000000
	.align		4
        /*0004*/ 	.word	0xffffffff
	.align		4
        /*0008*/ 	.word	0x00000000
	.align		4
        /*000c*/ 	.word	0xfffffffe
	.align		4
        /*0010*/ 	.word	0x00000000
	.align		4
        /*0014*/ 	.word	0xfffffffd
	.align		4
        /*0018*/ 	.word	0x00000000
	.align		4
        /*001c*/ 	.word	0xfffffffc


//--------------------- .text._Z20atbt_kernel_slimsm16PKdS0_Pdiii --------------------------
	.section	.text._Z20atbt_kernel_slimsm16PKdS0_Pdiii,"ax",@progbits
	.align	128
        .global         _Z20atbt_kernel_slimsm16PKdS0_Pdiii
        .type           _Z20atbt_kernel_slimsm16PKdS0_Pdiii,@function
        .size           _Z20atbt_kernel_slimsm16PKdS0_Pdiii,(.L_x_5 - _Z20atbt_kernel_slimsm16PKdS0_Pdiii)
        .other          _Z20atbt_kernel_slimsm16PKdS0_Pdiii,@"STO_CUDA_ENTRY STV_DEFAULT"
_Z20atbt_kernel_slimsm16PKdS0_Pdiii:
.text._Z20atbt_kernel_slimsm16PKdS0_Pdiii:
[----:B------:R-:W-:Y:S08]  /*0000*/  LDC R1, c[0x0][0x37c] ;  /* 0x0000df00ff017b82 */ /* 0x000ff00000000800 */
[----:B------:R-:W0:Y:S01]  /*0010*/  LDC R5, c[0x0][0x3a0] ;  /* 0x0000e800ff057b82 */ /* 0x000e220000000800 */
[----:B------:R-:W1:Y:S01]  /*0020*/  S2R R6, SR_TID.X ;  /* 0x0000000000067919 */ /* 0x000e620000002100 */
[----:B------:R-:W2:Y:S01]  /*0030*/  LDCU.64 UR8, c[0x0][0x358] ;  /* 0x00006b00ff0877ac */ /* 0x000ea20008000a00 */
[----:B------:R-:W-:-:S05]  /*0040*/  CS2R R22, SRZ ;  /* 0x0000000000167805 */ /* 0x000fca000001ff00 */
[----:B------:R-:W1:Y:S08]  /*0050*/  S2UR UR4, SR_CTAID.X ;  /* 0x00000000000479c3 */ /* 0x000e700000002500 */
[----:B------:R-:W1:Y:S01]  /*0060*/  LDC R7, c[0x0][0x360] ;  /* 0x0000d800ff077b82 */ /* 0x000e620000000800 */
[----:B0-----:R-:W-:-:S07]  /*0070*/  ISETP.GE.AND P0, PT, R5, 0x1, PT ;  /* 0x000000010500780c */ /* 0x001fce0003f06270 */
[----:B------:R-:W0:Y:S01]  /*0080*/  S2UR UR7, SR_CTAID.Y ;  /* 0x00000000000779c3 */ /* 0x000e220000002600 */
[----:B-1----:R-:W-:-:S05]  /*0090*/  IMAD R7, R7, UR4, R6 ;  /* 0x0000000407077c24 */ /* 0x002fca000f8e0206 */
[----:B--2---:R-:W-:Y:S05]  /*00a0*/  @!P0 BRA `(.L_x_0) ;  /* 0x0000000400688947 */ /* 0x004fea0003800000 */
[----:B------:R-:W1:Y:S01]  /*00b0*/  S2UR UR5, SR_CgaCtaId ;  /* 0x00000000000579c3 */ /* 0x000e620000008800 */
[----:B------:R-:W-:Y:S01]  /*00c0*/  UMOV UR4, 0x400 ;  /* 0x0000040000047882 */ /* 0x000fe20000000000 */
[C---:B0-----:R-:W-:Y:S01]  /*00d0*/  IMAD R3, R5.reuse, UR7, R6 ;  /* 0x0000000705037c24 */ /* 0x041fe2000f8e0206 */
[----:B------:R-:W-:Y:S01]  /*00e0*/  CS2R R22, SRZ ;  /* 0x0000000000167805 */ /* 0x000fe2000001ff00 */
[----:B------:R-:W-:Y:S01]  /*00f0*/  IMAD R4, R5, UR7, R5 ;  /* 0x0000000705047c24 */ /* 0x000fe2000f8e0205 */
[----:B------:R-:W-:Y:S01]  /*0100*/  MOV R5, R7 ;  /* 0x0000000700057202 */ /* 0x000fe20000000f00 */
[----:B------:R-:W0:Y:S02]  /*0110*/  LDCU UR10, c[0x0][0x3a0] ;  /* 0x00007400ff0a77ac */ /* 0x000e240008000800 */
[----:B------:R-:W2:Y:S08]  /*0120*/  LDC R0, c[0x0][0x39c] ;  /* 0x0000e700ff007b82 */ /* 0x000eb00000000800 */
[----:B------:R-:W3:Y:S08]  /*0130*/  LDC R2, c[0x0][0x398] ;  /* 0x0000e600ff027b82 */ /* 0x000ef00000000800 */
[----:B------:R-:W4:Y:S01]  /*0140*/  LDC.64 R16, c[0x0][0x380] ;  /* 0x0000e000ff107b82 */ /* 0x000f220000000a00 */
[----:B-1----:R-:W-:-:S06]  /*0150*/  ULEA UR4, UR5, UR4, 0x18 ;  /* 0x0000000405047291 */ /* 0x002fcc000f8ec0ff */
[----:B------:R-:W-:Y:S01]  /*0160*/  LEA R6, R6, UR4, 0x3 ;  /* 0x0000000406067c11 */ /* 0x000fe2000f8e18ff */
[----:B0-----:R-:W-:-:S06]  /*0170*/  UMOV UR4, URZ ;  /* 0x000000ff00047c82 */ /* 0x001fcc0008000000 */
.L_x_3:
[----:B------:R-:W-:Y:S02]  /*0180*/  ISETP.GE.AND P0, PT, R3, R4, PT ;  /* 0x000000040300720c */ /* 0x000fe40003f06270 */
[----:B0-----:R-:W-:Y:S02]  /*0190*/  CS2R R8, SRZ ;  /* 0x0000000000087805 */ /* 0x001fe4000001ff00 */
[----:B--2---:R-:W-:-:S13]  /*01a0*/  ISETP.LE.OR P0, PT, R0, UR7, P0 ;  /* 0x0000000700007c0c */ /* 0x004fda0008703670 */
[----:B------:R-:W0:Y:S02]  /*01b0*/  @!P0 LDC.64 R10, c[0x0][0x388] ;  /* 0x0000e200ff0a8b82 */ /* 0x000e240000000a00 */
[----:B0-----:R-:W-:-:S05]  /*01c0*/  @!P0 IMAD.WIDE.U32 R10, R3, 0x8, R10 ;  /* 0x00000008030a8825 */ /* 0x001fca00078e000a */
[----:B------:R-:W2:Y:S01]  /*01d0*/  @!P0 LDG.E.64 R8, desc[UR8][R10.64] ;  /* 0x000000080a088981 */ /* 0x000ea2000c1e1b00 */
[----:B---3--:R-:W-:Y:S01]  /*01e0*/  ISETP.GE.AND P0, PT, R7, R2, PT ;  /* 0x000000020700720c */ /* 0x008fe20003f06270 */
[----:B------:R-:W-:Y:S01]  /*01f0*/  UIADD3 UR4, UPT, UPT, UR4, 0x10, URZ ;  /* 0x0000001004047890 */ /* 0x000fe2000fffe0ff */
[----:B------:R-:W-:Y:S03]  /*0200*/  BSSY.RECONVERGENT B0, `(.L_x_1) ;  /* 0x0000040000007945 */ /* 0x000fe60003800200 */
[----:B------:R-:W-:Y:S01]  /*0210*/  UISETP.GE.AND UP0, UPT, UR4, UR10, UPT ;  /* 0x0000000a0400728c */ /* 0x000fe2000bf06270 */
[----:B--2---:R0:W-:Y:S01]  /*0220*/  STS.64 [R6], R8 ;  /* 0x0000000806007388 */ /* 0x0041e20000000a00 */
[----:B------:R-:W-:Y:S06]  /*0230*/  BAR.SYNC.DEFER_BLOCKING 0x0 ;  /* 0x0000000000007b1d */ /* 0x000fec0000010000 */
[----:B------:R-:W-:Y:S05]  /*0240*/  @P0 BRA `(.L_x_2) ;  /* 0x0000000000ec0947 */ /* 0x000fea0003800000 */
[----:B----4-:R-:W-:-:S05]  /*0250*/  IMAD.WIDE R24, R5, 0x8, R16 ;  /* 0x0000000805187825 */ /* 0x010fca00078e0210 */
[----:B------:R-:W2:Y:S01]  /*0260*/  LDG.E.64 R12, desc[UR8][R24.64] ;  /* 0x00000008180c7981 */ /* 0x000ea2000c1e1b00 */
[----:B------:R-:W-:-:S05]  /*0270*/  IMAD.WIDE R26, R2, 0x8, R24 ;  /* 0x00000008021a7825 */ /* 0x000fca00078e0218 */
[----:B------:R1:W3:Y:S02]  /*0280*/  LDG.E.64 R20, desc[UR8][R26.64] ;  /* 0x000000081a147981 */ /* 0x0002e4000c1e1b00 */
[----:B-1----:R-:W-:-:S05]  /*0290*/  IMAD.WIDE R26, R2, 0x8, R26 ;  /* 0x00000008021a7825 */ /* 0x002fca00078e021a */
[----:B------:R-:W4:Y:S01]  /*02a0*/  LDG.E.64 R14, desc[UR8][R26.64] ;  /* 0x000000081a0e7981 */ /* 0x000f22000c1e1b00 */
[----:B------:R-:W1:Y:S01]  /*02b0*/  S2UR UR6, SR_CgaCtaId ;  /* 0x00000000000679c3 */ /* 0x000e620000008800 */
[----:B------:R-:W-:Y:S01]  /*02c0*/  UMOV UR5, 0x400 ;  /* 0x0000040000057882 */ /* 0x000fe20000000000 */
[----:B------:R-:W-:-:S05]  /*02d0*/  IMAD.WIDE R28, R2, 0x8, R26 ;  /* 0x00000008021c7825 */ /* 0x000fca00078e021a */
[----:B------:R-:W5:Y:S01]  /*02e0*/  LDG.E.64 R18, desc[UR8][R28.64] ;  /* 0x000000081c127981 */ /* 0x000f62000c1e1b00 */
[----:B-1----:R-:W-:-:S09]  /*02f0*/  ULEA UR5, UR6, UR5, 0x18 ;  /* 0x0000000506057291 */ /* 0x002fd2000f8ec0ff */
[----:B0-----:R-:W2:Y:S01]  /*0300*/  LDS.128 R8, [UR5] ;  /* 0x00000005ff087984 */ /* 0x001ea20008000c00 */
[----:B------:R-:W-:Y:S01]  /*0310*/  IMAD.WIDE R24, R2, 0x8, R28 ;  /* 0x0000000802187825 */ /* 0x000fe200078e021c */
[----:B--2---:R-:W-:-:S04]  /*0320*/  DFMA R8, R12, R8, R22 ;  /* 0x000000080c08722b */ /* 0x004fc80000000016 */
[----:B------:R0:W2:Y:S04]  /*0330*/  LDG.E.64 R12, desc[UR8][R24.64] ;  /* 0x00000008180c7981 */ /* 0x0000a8000c1e1b00 */
[----:B---3--:R-:W-:Y:S02]  /*0340*/  DFMA R20, R20, R10, R8 ;  /* 0x0000000a1414722b */ /* 0x008fe40000000008 */
[----:B------:R-:W4:Y:S01]  /*0350*/  LDS.128 R8, [UR5+0x10] ;  /* 0x00001005ff087984 */ /* 0x000f220008000c00 */
[----:B0-----:R-:W-:-:S05]  /*0360*/  IMAD.WIDE R24, R2, 0x8, R24 ;  /* 0x0000000802187825 */ /* 0x001fca00078e0218 */
[----:B------:R-:W3:Y:S01]  /*0370*/  LDG.E.64 R26, desc[UR8][R24.64] ;  /* 0x00000008181a7981 */ /* 0x000ee2000c1e1b00 */
[----:B------:R-:W-:Y:S01]  /*0380*/  IMAD.WIDE R22, R2, 0x8, R24 ;  /* 0x0000000802167825 */ /* 0x000fe200078e0218 */
[----:B----4-:R-:W-:-:S04]  /*0390*/  DFMA R8, R14, R8, R20 ;  /* 0x000000080e08722b */ /* 0x010fc80000000014 */
[----:B------:R-:W4:Y:S01]  /*03a0*/  LDG.E.64 R20, desc[UR8][R22.64] ;  /* 0x0000000816147981 */ /* 0x000f22000c1e1b00 */
[----:B------:R-:W-:-:S03]  /*03b0*/  IMAD.WIDE R28, R2, 0x8, R22 ;  /* 0x00000008021c7825 */ /* 0x000fc600078e0216 */
[----:B-----5:R-:W-:Y:S02]  /*03c0*/  DFMA R18, R18, R10, R8 ;  /* 0x0000000a1212722b */ /* 0x020fe40000000008 */
[----:B------:R0:W5:Y:S04]  /*03d0*/  LDG.E.64 R14, desc[UR8][R28.64] ;  /* 0x000000081c0e7981 */ /* 0x000168000c1e1b00 */
[----:B------:R-:W2:Y:S01]  /*03e0*/  LDS.128 R8, [UR5+0x20] ;  /* 0x00002005ff087984 */ /* 0x000ea20008000c00 */
[----:B0-----:R-:W-:-:S04]  /*03f0*/  IMAD.WIDE R28, R2, 0x8, R28 ;  /* 0x00000008021c7825 */ /* 0x001fc800078e021c */
[----:B------:R-:W-:-:S04]  /*0400*/  IMAD.WIDE R24, R2, 0x8, R28 ;  /* 0x0000000802187825 */ /* 0x000fc800078e021c */
[C---:B------:R-:W-:Y:S01]  /*0410*/  IMAD.WIDE R22, R2.reuse, 0x8, R24 ;  /* 0x0000000802167825 */ /* 0x040fe200078e0218 */
[----:B--2---:R-:W-:Y:S01]  /*0420*/  DFMA R8, R12, R8, R18 ;  /* 0x000000080c08722b */ /* 0x004fe20000000012 */
[----:B------:R-:W2:Y:S04]  /*0430*/  LDG.E.64 R12, desc[UR8][R28.64] ;  /* 0x000000081c0c7981 */ /* 0x000ea8000c1e1b00 */
[----:B------:R-:W2:Y:S03]  /*0440*/  LDG.E.64 R18, desc[UR8][R24.64] ;  /* 0x0000000818127981 */ /* 0x000ea6000c1e1b00 */
[----:B---3--:R-:W-:Y:S02]  /*0450*/  DFMA R26, R26, R10, R8 ;  /* 0x0000000a1a1a722b */ /* 0x008fe40000000008 */
[----:B------:R-:W4:Y:S06]  /*0460*/  LDS.128 R8, [UR5+0x30] ;  /* 0x00003005ff087984 */ /* 0x000f2c0008000c00 */
[----:B----4-:R-:W-:Y:S01]  /*0470*/  DFMA R26, R20, R8, R26 ;  /* 0x00000008141a722b */ /* 0x010fe2000000001a */
[----:B------:R0:W3:Y:S07]  /*0480*/  LDG.E.64 R20, desc[UR8][R22.64] ;  /* 0x0000000816147981 */ /* 0x0000ee000c1e1b00 */
[----:B-----5:R-:W-:Y:S01]  /*0490*/  DFMA R26, R14, R10, R26 ;  /* 0x0000000a0e1a722b */ /* 0x020fe2000000001a */
[----:B------:R-:W2:Y:S01]  /*04a0*/  LDS.128 R8, [UR5+0x40] ;  /* 0x00004005ff087984 */ /* 0x000ea20008000c00 */
[----:B0-----:R-:W-:-:S05]  /*04b0*/  IMAD.WIDE R22, R2, 0x8, R22 ;  /* 0x0000000802167825 */ /* 0x001fca00078e0216 */
[----:B------:R-:W4:Y:S01]  /*04c0*/  LDG.E.64 R14, desc[UR8][R22.64] ;  /* 0x00000008160e7981 */ /* 0x000f22000c1e1b00 */
[----:B--2---:R-:W-:Y:S01]  /*04d0*/  DFMA R8, R12, R8, R26 ;  /* 0x000000080c08722b */ /* 0x004fe2000000001a */
[----:B------:R-:W-:-:S05]  /*04e0*/  IMAD.WIDE R26, R2, 0x8, R22 ;  /* 0x00000008021a7825 */ /* 0x000fca00078e0216 */
[----:B------:R-:W2:Y:S02]  /*04f0*/  LDG.E.64 R12, desc[UR8][R26.64] ;  /* 0x000000081a0c7981 */ /* 0x000ea4000c1e1b00 */
[----:B------:R-:W-:Y:S02]  /*0500*/  DFMA R28, R18, R10, R8 ;  /* 0x0000000a121c722b */ /* 0x000fe40000000008 */
[----:B------:R-:W3:Y:S01]  /*0510*/  LDS.128 R8, [UR5+0x50] ;  /* 0x00005005ff087984 */ /* 0x000ee20008000c00 */
[----:B------:R-:W-:-:S05]  /*0520*/  IMAD.WIDE R24, R2, 0x8, R26 ;  /* 0x0000000802187825 */ /* 0x000fca00078e021a */
[----:B------:R0:W5:Y:S02]  /*0530*/  LDG.E.64 R18, desc[UR8][R24.64] ;  /* 0x0000000818127981 */ /* 0x000164000c1e1b00 */
[----:B0-----:R-:W-:-:S05]  /*0540*/  IMAD.WIDE R24, R2, 0x8, R24 ;  /* 0x0000000802187825 */ /* 0x001fca00078e0218 */
[----:B------:R-:W5:Y:S01]  /*0550*/  LDG.E.64 R22, desc[UR8][R24.64] ;  /* 0x0000000818167981 */ /* 0x000f62000c1e1b00 */
[----:B---3--:R-:W-:Y:S01]  /*0560*/  DFMA R8, R20, R8, R28 ;  /* 0x000000081408722b */ /* 0x008fe2000000001c */
[----:B------:R-:W-:-:S06]  /*0570*/  IMAD.WIDE R20, R2, 0x8, R24 ;  /* 0x0000000802147825 */ /* 0x000fcc00078e0218 */
[----:B------:R-:W3:Y:S01]  /*0580*/  LDG.E.64 R20, desc[UR8][R20.64] ;  /* 0x0000000814147981 */ /* 0x000ee2000c1e1b00 */
[----:B----4-:R-:W-:-:S03]  /*0590*/  DFMA R14, R14, R10, R8 ;  /* 0x0000000a0e0e722b */ /* 0x010fc60000000008 */
[----:B------:R-:W2:Y:S05]  /*05a0*/  LDS.128 R8, [UR5+0x60] ;  /* 0x00006005ff087984 */ /* 0x000eaa0008000c00 */
[----:B--2---:R-:W-:Y:S02]  /*05b0*/  DFMA R8, R12, R8, R14 ;  /* 0x000000080c08722b */ /* 0x004fe4000000000e */
[----:B------:R-:W0:Y:S06]  /*05c0*/  LDS.128 R12, [UR5+0x70] ;  /* 0x00007005ff0c7984 */ /* 0x000e2c0008000c00 */
[----:B-----5:R-:W-:-:S08]  /*05d0*/  DFMA R8, R18, R10, R8 ;  /* 0x0000000a1208722b */ /* 0x020fd00000000008 */
[----:B0-----:R-:W-:-:S08]  /*05e0*/  DFMA R22, R22, R12, R8 ;  /* 0x0000000c1616722b */ /* 0x001fd00000000008 */
[----:B---3--:R-:W-:-:S11]  /*05f0*/  DFMA R22, R20, R14, R22 ;  /* 0x0000000e1416722b */ /* 0x008fd60000000016 */
.L_x_2:
[----:B------:R-:W-:Y:S05]  /*0600*/  BSYNC.RECONVERGENT B0 ;  /* 0x0000000000007941 */ /* 0x000fea0003800200 */
.L_x_1:
[----:B------:R-:W-:Y:S01]  /*0610*/  BAR.SYNC.DEFER_BLOCKING 0x0 ;  /* 0x0000000000007b1d */ /* 0x000fe20000010000 */
[----:B------:R-:W-:Y:S02]  /*0620*/  IADD3 R3, PT, PT, R3, 0x10, RZ ;  /* 0x0000001003037810 */ /* 0x000fe40007ffe0ff */
[----:B------:R-:W-:-:S03]  /*0630*/  LEA R5, R2, R5, 0x4 ;  /* 0x0000000502057211 */ /* 0x000fc600078e20ff */
[----:B------:R-:W-:Y:S05]  /*0640*/  BRA.U !UP0, `(.L_x_3) ;  /* 0xfffffff908cc7547 */ /* 0x000fea000b83ffff */
.L_x_0:
[----:B------:R-:W0:Y:S02]  /*0650*/  LDC.64 R4, c[0x0][0x398] ;  /* 0x0000e600ff047b82 */ /* 0x000e240000000a00 */
[----:B0-----:R-:W-:-:S04]  /*0660*/  ISETP.LE.AND P0, PT, R5, UR7, PT ;  /* 0x0000000705007c0c */ /* 0x001fc8000bf03270 */
[----:B------:R-:W-:-:S13]  /*0670*/  ISETP.GE.OR P0, PT, R7, R4, P0 ;  /* 0x000000040700720c */ /* 0x000fda0000706670 */
[----:B------:R-:W-:Y:S05]  /*0680*/  @P0 EXIT ;  /* 0x000000000000094d */ /* 0x000fea0003800000 */
[----:B------:R-:W0:Y:S01]  /*0690*/  LDC.64 R2, c[0x0][0x390] ;  /* 0x0000e400ff027b82 */ /* 0x000e220000000a00 */
[----:B------:R-:W-:-:S04]  /*06a0*/  IMAD R7, R7, R5, UR7 ;  /* 0x0000000707077e24 */ /* 0x000fc8000f8e0205 */
[----:B0-----:R-:W-:-:S05]  /*06b0*/  IMAD.WIDE R2, R7, 0x8, R2 ;  /* 0x0000000807027825 */ /* 0x001fca00078e0202 */
[----:B------:R-:W-:Y:S01]  /*06c0*/  STG.E.64 desc[UR8][R2.64], R22 ;  /* 0x0000001602007986 */ /* 0x000fe2000c101b08 */
[----:B------:R-:W-:Y:S05]  /*06d0*/  EXIT ;  /* 0x000000000000794d */ /* 0x000fea0003800000 */
.L_x_4:
[----:B------:R-:W-:-:S00]  /*06e0*/  BRA `(.L_x_4) ;  /* 0xfffffffc00fc7947 */ /* 0x000fc0000383ffff */
[----:B------:R-:W-:-:S00]  /*06f0*/  NOP ;  /* 0x0000000000007918 */ /* 0x000fc00000000000 */
        /* <DEDUP_REMOVED lines=8> */
.L_x_5:


//--------------------- .nv.shared._Z20atbt_kernel_slimsm16PKdS0_Pdiii --------------------------
	.section	.nv.shared._Z20atbt_kernel_slimsm16PKdS0_Pdiii,"aw",@nobits
	.sectionflags	@""
	.align	8
.nv.shared._Z20atbt_kernel_slimsm16PKdS0_Pdiii:
	.zero		1152


//--------------------- .nv.shared.reserved.0     --------------------------
	.section	.nv.shared.reserved.0,"aw",@nobits
	.weak		__nv_reservedSMEM_offset_0_alias
	.size		__nv_reservedSMEM_offset_0_alias, 0, 64
	.other		__nv_reservedSMEM_offset_0_alias,@"STO_CUDA_RESERVED_SHARED STV_DEFAULT"
__nv_reservedSMEM_offset_0_alias:
	.zero		0
	.zero		64


//--------------------- .nv.constant0._Z20atbt_kernel_slimsm16PKdS0_Pdiii --------------------------
	.section	.nv.constant0._Z20atbt_kernel_slimsm16PKdS0_Pdiii,"a",@progbits
	.sectionflags	@""
	.align	4
.nv.constant0._Z20atbt_kernel_slimsm16PKdS0_Pdiii:
	.zero		932


//--------------------- SYMBOLS --------------------------

	.type		.nv.reservedSmem.offset0,@object
	.size		.nv.reservedSmem.offset0,0x4
	.type		.nv.reservedSmem.cap,@object
	.size		.nv.reservedSmem.cap,0x4
